//
// Generated by NVIDIA NVVM Compiler
//
// Compiler Build ID: CL-36424714
// Cuda compilation tools, release 13.0, V13.0.88
// Based on NVVM 20.0.0
//

.version 9.0
.target sm_100
.address_size 64

	// .globl	_Z6branchPi

.visible .entry _Z6branchPi(
	.param .u64 .ptr .align 1 _Z6branchPi_param_0
)
{
	.reg .pred 	%p<3>;
	.reg .b32 	%r<6>;
	.reg .b64 	%rd<5>;

	ld.param.u64 	%rd1, [_Z6branchPi_param_0];
	mov.u32 	%r1, %tid.x;
	and.b32  	%r2, %r1, 1;
	setp.eq.b32 	%p1, %r2, 1;
	not.pred 	%p2, %p1;
	@%p2 bra 	$L__BB0_2;
	cvta.to.global.u64 	%rd2, %rd1;
	bar.sync 	0;
	mul.wide.u32 	%rd3, %r1, 4;
	add.s64 	%rd4, %rd2, %rd3;
	ld.global.u32 	%r3, [%rd4+8];
	ld.global.u32 	%r4, [%rd4];
	add.s32 	%r5, %r4, %r3;
	st.global.u32 	[%rd4], %r5;
$L__BB0_2:
	ret;

}


// ===== COMPILED SASS (sm_100) =====

	.target	sm_100

	.elftype	@"ET_EXEC"


//--------------------- .note.nv.tkinfo           --------------------------
	.section	.note.nv.tkinfo,"",@"SHT_NOTE"
	.sectionflags	@"SHF_NOTE_NV_TKINFO"
	.tkinfo
        /*0018*/ 	.word	0x00000002
        /*0030*/ 	.string	""
        /*0030*/ 	.string	"ptxas"
        /*0030*/ 	.string	"Cuda compilation tools, release 13.0, V13.0.88"
        /*0030*/ 	.string	"Build cuda_13.0.r13.0/compiler.36424714_0"
        /*0030*/ 	.string	"-arch sm_100 -m 64 "



//--------------------- .note.nv.cuinfo           --------------------------
	.section	.note.nv.cuinfo,"",@"SHT_NOTE"
	.sectionflags	@"SHF_NOTE_NV_CUINFO"
        /*0018*/ 	.short	0x0002
        /*001a*/ 	.short	0x0064
        /*001c*/ 	.short	0x0082
	.zero		2


//--------------------- .nv.info                  --------------------------
	.section	.nv.info,"",@"SHT_CUDA_INFO"
	.align	4


	//----- nvinfo : EIATTR_REGCOUNT
	.align		4
        /*0000*/ 	.byte	0x04, 0x2f
        /*0002*/ 	.short	(.L_1 - .L_0)
	.align		4
.L_0:
        /*0004*/ 	.word	index@(_Z6branchPi)
        /*0008*/ 	.word	0x00000008


	//----- nvinfo : EIATTR_FRAME_SIZE
	.align		4
.L_1:
        /*000c*/ 	.byte	0x04, 0x11
        /*000e*/ 	.short	(.L_3 - .L_2)
	.align		4
.L_2:
        /*0010*/ 	.word	index@(_Z6branchPi)
        /*0014*/ 	.word	0x00000000


	//----- nvinfo : EIATTR_MIN_STACK_SIZE
	.align		4
.L_3:
        /*0018*/ 	.byte	0x04, 0x12
        /*001a*/ 	.short	(.L_5 - .L_4)
	.align		4
.L_4:
        /*001c*/ 	.word	index@(_Z6branchPi)
        /*0020*/ 	.word	0x00000000
.L_5:


//--------------------- .nv.compat                --------------------------
	.section	.nv.compat,"",@"SHT_CUDA_COMPAT_INFO"
	.align	4
        /*0000*/ 	.byte	0x02, 0x09, 0x00, 0x00, 0x02, 0x02, 0x01, 0x00, 0x02, 0x05, 0x05, 0x00, 0x03, 0x07, 0x01, 0x01
        /*0010*/ 	.byte	0x02, 0x03, 0x00, 0x00, 0x02, 0x06, 0x01, 0x00, 0x04, 0x0b, 0x08, 0x00, 0x09, 0x00, 0x00, 0x00
        /*0020*/ 	.byte	0x00, 0x00, 0x00, 0x00


//--------------------- .nv.info._Z6branchPi      --------------------------
	.section	.nv.info._Z6branchPi,"",@"SHT_CUDA_INFO"
	.sectionflags	@""
	.align	4


	//----- nvinfo : EIATTR_CUDA_API_VERSION
	.align		4
        /*0000*/ 	.byte	0x04, 0x37
        /*0002*/ 	.short	(.L_7 - .L_6)
.L_6:
        /*0004*/ 	.word	0x00000082


	//----- nvinfo : EIATTR_KPARAM_INFO
	.align		4
.L_7:
        /*0008*/ 	.byte	0x04, 0x17
        /*000a*/ 	.short	(.L_9 - .L_8)
.L_8:
        /*000c*/ 	.word	0x00000000
        /*0010*/ 	.short	0x0000
        /*0012*/ 	.short	0x0000
        /*0014*/ 	.byte	0x00, 0xf5, 0x21, 0x00


	//----- nvinfo : EIATTR_SPARSE_MMA_MASK
	.align		4
.L_9:
        /*0018*/ 	.byte	0x03, 0x50
        /*001a*/ 	.short	0x0000


	//----- nvinfo : EIATTR_MAXREG_COUNT
	.align		4
        /*001c*/ 	.byte	0x03, 0x1b
        /*001e*/ 	.short	0x00ff


	//----- nvinfo : EIATTR_NUM_BARRIERS
	.align		4
        /*0020*/ 	.byte	0x02, 0x4c
        /*0022*/ 	.byte	0x01
	.zero		1


	//----- nvinfo : EIATTR_MERCURY_ISA_VERSION
	.align		4
        /*0024*/ 	.byte	0x03, 0x5f
        /*0026*/ 	.short	0x0101


	//----- nvinfo : EIATTR_VRC_CTA_INIT_COUNT
	.align		4
        /*0028*/ 	.byte	0x02, 0x4a
	.zero		1
	.zero		1


	//----- nvinfo : EIATTR_EXIT_INSTR_OFFSETS
	.align		4
        /*002c*/ 	.byte	0x04, 0x1c
        /*002e*/ 	.short	(.L_11 - .L_10)


	//   ....[0]....
.L_10:
        /*0030*/ 	.word	0x00000040


	//   ....[1]....
        /*0034*/ 	.word	0x000000d0


	//----- nvinfo : EIATTR_CBANK_PARAM_SIZE
	.align		4
.L_11:
        /*0038*/ 	.byte	0x03, 0x19
        /*003a*/ 	.short	0x0008


	//----- nvinfo : EIATTR_PARAM_CBANK
	.align		4
        /*003c*/ 	.byte	0x04, 0x0a
        /*003e*/ 	.short	(.L_13 - .L_12)
	.align		4
.L_12:
        /*0040*/ 	.word	index@(.nv.constant0._Z6branchPi)
        /*0044*/ 	.short	0x0380
        /*0046*/ 	.short	0x0008


	//----- nvinfo : EIATTR_SW_WAR
	.align		4
.L_13:
        /*0048*/ 	.byte	0x04, 0x36
        /*004a*/ 	.short	(.L_15 - .L_14)
.L_14:
        /*004c*/ 	.word	0x00000008
.L_15:


//--------------------- .nv.callgraph             --------------------------
	.section	.nv.callgraph,"",@"SHT_CUDA_CALLGRAPH"
	.align	4
	.sectionentsize	8
	.align		4
        /*0000*/ 	.word	0x00000000
	.align		4
        /*0004*/ 	.word	0xffffffff
	.align		4
        /*0008*/ 	.word	0x00000000
	.align		4
        /*000c*/ 	.word	0xfffffffe
	.align		4
        /*0010*/ 	.word	0x00000000
	.align		4
        /*0014*/ 	.word	0xfffffffd
	.align		4
        /*0018*/ 	.word	0x00000000
	.align		4
        /*001c*/ 	.word	0xfffffffc


//--------------------- .text._Z6branchPi         --------------------------
	.section	.text._Z6branchPi,"ax",@progbits
	.align	128
        .global         _Z6branchPi
        .type           _Z6branchPi,@function
        .size           _Z6branchPi,(.L_x_1 - _Z6branchPi)
        .other          _Z6branchPi,@"STO_CUDA_ENTRY STV_DEFAULT"
_Z6branchPi:
.text._Z6branchPi:
[----:B------:R-:W-:Y:S01]  /*0000*/  LDC R1, c[0x0][0x37c] ;  /* 0x0000df00ff017b82 */ /* 0x000fe20000000800 */
[----:B------:R-:W0:Y:S02]  /*0010*/  S2R R5, SR_TID.X ;  /* 0x0000000000057919 */ /* 0x000e240000002100 */
[----:B0-----:R-:W-:-:S04]  /*0020*/  LOP3.LUT R0, R5, 0x1, RZ, 0xc0, !PT ;  /* 0x0000000105007812 */ /* 0x001fc800078ec0ff */
[----:B------:R-:W-:-:S13]  /*0030*/  ISETP.NE.U32.AND P0, PT, R0, 0x1, PT ;  /* 0x000000010000780c */ /* 0x000fda0003f05070 */
[----:B------:R-:W-:Y:S05]  /*0040*/  @P0 EXIT ;  /* 0x000000000000094d */ /* 0x000fea0003800000 */
[----:B------:R-:W0:Y:S01]  /*0050*/  LDC.64 R2, c[0x0][0x380] ;  /* 0x0000e000ff027b82 */ /* 0x000e220000000a00 */
[----:B------:R-:W1:Y:S01]  /*0060*/  LDCU.64 UR4, c[0x0][0x358] ;  /* 0x00006b00ff0477ac */ /* 0x000e620008000a00 */
[----:B0-----:R-:W-:-:S06]  /*0070*/  IMAD.WIDE.U32 R2, R5, 0x4, R2 ;  /* 0x0000000405027825 */ /* 0x001fcc00078e0002 */
[----:B------:R-:W-:Y:S06]  /*0080*/  BAR.SYNC.DEFER_BLOCKING 0x0 ;  /* 0x0000000000007b1d */ /* 0x000fec0000010000 */
[----:B-1----:R-:W2:Y:S04]  /*0090*/  LDG.E R0, desc[UR4][R2.64+0x8] ;  /* 0x0000080402007981 */ /* 0x002ea8000c1e1900 */
[----:B------:R-:W2:Y:S02]  /*00a0*/  LDG.E R5, desc[UR4][R2.64] ;  /* 0x0000000402057981 */ /* 0x000ea4000c1e1900 */
[----:B--2---:R-:W-:-:S05]  /*00b0*/  IADD3 R5, PT, PT, R0, R5, RZ ;  /* 0x0000000500057210 */ /* 0x004fca0007ffe0ff */
[----:B------:R-:W-:Y:S01]  /*00c0*/  STG.E desc[UR4][R2.64], R5 ;  /* 0x0000000502007986 */ /* 0x000fe2000c101904 */
[----:B------:R-:W-:Y:S05]  /*00d0*/  EXIT ;  /* 0x000000000000794d */ /* 0x000fea0003800000 */
.L_x_0:
[----:B------:R-:W-:-:S00]  /*00e0*/  BRA `(.L_x_0) ;  /* 0xfffffffc00fc7947 */ /* 0x000fc0000383ffff */
[----:B------:R-:W-:-:S00]  /*00f0*/  NOP ;  /* 0x0000000000007918 */ /* 0x000fc00000000000 */
        /* <DEDUP_REMOVED lines=8> */
.L_x_1:


//--------------------- .nv.shared.reserved.0     --------------------------
	.section	.nv.shared.reserved.0,"aw",@nobits
	.weak		__nv_reservedSMEM_offset_0_alias
	.size		__nv_reservedSMEM_offset_0_alias, 0, 64
	.other		__nv_reservedSMEM_offset_0_alias,@"STO_CUDA_RESERVED_SHARED STV_DEFAULT"
__nv_reservedSMEM_offset_0_alias:
	.zero		0
	.zero		64


//--------------------- .nv.constant0._Z6branchPi --------------------------
	.section	.nv.constant0._Z6branchPi,"a",@progbits
	.sectionflags	@""
	.align	4
.nv.constant0._Z6branchPi:
	.zero		904


//--------------------- SYMBOLS --------------------------

	.type		.nv.reservedSmem.offset0,@object
	.size		.nv.reservedSmem.offset0,0x4
